	.headerflags	@"EF_CUDA_TEXMODE_UNIFIED EF_CUDA_64BIT_ADDRESS EF_CUDA_ACCELERATORS EF_CUDA_SM90 EF_CUDA_VIRTUAL_SM(EF_CUDA_SM90)"
	.elftype	@"ET_EXEC"


//--------------------- .nv.info                  --------------------------
	.section	.nv.info,"",@"SHT_CUDA_INFO"
	.align	4


	//----- nvinfo : EIATTR_REGCOUNT
	.align		4
        /*0000*/ 	.byte	0x04, 0x2f
        /*0002*/ 	.short	(.L_16 - .L_15)
	.align		4
.L_15:
        /*0004*/ 	.word	index@(triton_red_fused__to_copy_add_div_eq_mul_smooth_l1_loss_sum_11)
        /*0008*/ 	.word	0x00000020


	//----- nvinfo : EIATTR_MIN_STACK_SIZE
	.align		4
.L_16:
        /*000c*/ 	.byte	0x04, 0x12
        /*000e*/ 	.short	(.L_18 - .L_17)
	.align		4
.L_17:
        /*0010*/ 	.word	index@(triton_red_fused__to_copy_add_div_eq_mul_smooth_l1_loss_sum_11)
        /*0014*/ 	.word	0x00000000


	//----- nvinfo : EIATTR_FRAME_SIZE
	.align		4
.L_18:
        /*0018*/ 	.byte	0x04, 0x11
        /*001a*/ 	.short	(.L_20 - .L_19)
	.align		4
.L_19:
        /*001c*/ 	.word	index@(triton_red_fused__to_copy_add_div_eq_mul_smooth_l1_loss_sum_11)
        /*0020*/ 	.word	0x00000000


	//----- nvinfo : EIATTR_MIN_STACK_SIZE
	.align		4
.L_20:
        /*0024*/ 	.byte	0x04, 0x12
        /*0026*/ 	.short	(.L_22 - .L_21)
	.align		4
.L_21:
        /*0028*/ 	.word	index@(triton_red_fused__to_copy_add_div_eq_mul_smooth_l1_loss_sum_11)
        /*002c*/ 	.word	0x00000000
.L_22:


//--------------------- .nv.info.triton_red_fused__to_copy_add_div_eq_mul_smooth_l1_loss_sum_11 --------------------------
	.section	.nv.info.triton_red_fused__to_copy_add_div_eq_mul_smooth_l1_loss_sum_11,"",@"SHT_CUDA_INFO"
	.sectionflags	@""
	.align	4


	//----- nvinfo : EIATTR_CUDA_API_VERSION
	.align		4
        /*0000*/ 	.byte	0x04, 0x37
        /*0002*/ 	.short	(.L_24 - .L_23)
.L_23:
        /*0004*/ 	.word	0x0000007c


	//----- nvinfo : EIATTR_KPARAM_INFO
	.align		4
.L_24:
        /*0008*/ 	.byte	0x04, 0x17
        /*000a*/ 	.short	(.L_26 - .L_25)
.L_25:
        /*000c*/ 	.word	0x00000000
        /*0010*/ 	.short	0x0009
        /*0012*/ 	.short	0x0048
        /*0014*/ 	.byte	0x00, 0xf0, 0x11, 0x00


	//----- nvinfo : EIATTR_KPARAM_INFO
	.align		4
.L_26:
        /*0018*/ 	.byte	0x04, 0x17
        /*001a*/ 	.short	(.L_28 - .L_27)
.L_27:
        /*001c*/ 	.word	0x00000000
        /*0020*/ 	.short	0x0008
        /*0022*/ 	.short	0x0040
        /*0024*/ 	.byte	0x00, 0xf4, 0x21, 0x00


	//----- nvinfo : EIATTR_KPARAM_INFO
	.align		4
.L_28:
        /*0028*/ 	.byte	0x04, 0x17
        /*002a*/ 	.short	(.L_30 - .L_29)
.L_29:
        /*002c*/ 	.word	0x00000000
        /*0030*/ 	.short	0x0007
        /*0032*/ 	.short	0x0038
        /*0034*/ 	.byte	0x00, 0xf4, 0x21, 0x00


	//----- nvinfo : EIATTR_KPARAM_INFO
	.align		4
.L_30:
        /*0038*/ 	.byte	0x04, 0x17
        /*003a*/ 	.short	(.L_32 - .L_31)
.L_31:
        /*003c*/ 	.word	0x00000000
        /*0040*/ 	.short	0x0006
        /*0042*/ 	.short	0x0030
        /*0044*/ 	.byte	0x00, 0xf4, 0x21, 0x00


	//----- nvinfo : EIATTR_KPARAM_INFO
	.align		4
.L_32:
        /*0048*/ 	.byte	0x04, 0x17
        /*004a*/ 	.short	(.L_34 - .L_33)
.L_33:
        /*004c*/ 	.word	0x00000000
        /*0050*/ 	.short	0x0005
        /*0052*/ 	.short	0x0028
        /*0054*/ 	.byte	0x00, 0xf4, 0x21, 0x00


	//----- nvinfo : EIATTR_KPARAM_INFO
	.align		4
.L_34:
        /*0058*/ 	.byte	0x04, 0x17
        /*005a*/ 	.short	(.L_36 - .L_35)
.L_35:
        /*005c*/ 	.word	0x00000000
        /*0060*/ 	.short	0x0004
        /*0062*/ 	.short	0x0020
        /*0064*/ 	.byte	0x00, 0xf4, 0x21, 0x00


	//----- nvinfo : EIATTR_KPARAM_INFO
	.align		4
.L_36:
        /*0068*/ 	.byte	0x04, 0x17
        /*006a*/ 	.short	(.L_38 - .L_37)
.L_37:
        /*006c*/ 	.word	0x00000000
        /*0070*/ 	.short	0x0003
        /*0072*/ 	.short	0x0018
        /*0074*/ 	.byte	0x00, 0xf4, 0x21, 0x00


	//----- nvinfo : EIATTR_KPARAM_INFO
	.align		4
.L_38:
        /*0078*/ 	.byte	0x04, 0x17
        /*007a*/ 	.short	(.L_40 - .L_39)
.L_39:
        /*007c*/ 	.word	0x00000000
        /*0080*/ 	.short	0x0002
        /*0082*/ 	.short	0x0010
        /*0084*/ 	.byte	0x00, 0xf4, 0x21, 0x00


	//----- nvinfo : EIATTR_KPARAM_INFO
	.align		4
.L_40:
        /*0088*/ 	.byte	0x04, 0x17
        /*008a*/ 	.short	(.L_42 - .L_41)
.L_41:
        /*008c*/ 	.word	0x00000000
        /*0090*/ 	.short	0x0001
        /*0092*/ 	.short	0x0008
        /*0094*/ 	.byte	0x00, 0xf4, 0x21, 0x00


	//----- nvinfo : EIATTR_KPARAM_INFO
	.align		4
.L_42:
        /*0098*/ 	.byte	0x04, 0x17
        /*009a*/ 	.short	(.L_44 - .L_43)
.L_43:
        /*009c*/ 	.word	0x00000000
        /*00a0*/ 	.short	0x0000
        /*00a2*/ 	.short	0x0000
        /*00a4*/ 	.byte	0x00, 0xf4, 0x21, 0x00


	//----- nvinfo : EIATTR_SPARSE_MMA_MASK
	.align		4
.L_44:
        /*00a8*/ 	.byte	0x03, 0x50
        /*00aa*/ 	.short	0x0000


	//----- nvinfo : EIATTR_MAXREG_COUNT
	.align		4
        /*00ac*/ 	.byte	0x03, 0x1b
        /*00ae*/ 	.short	0x00ff


	//----- nvinfo : EIATTR_EXTERNS
	.align		4
        /*00b0*/ 	.byte	0x04, 0x0f
        /*00b2*/ 	.short	(.L_46 - .L_45)


	//   ....[0]....
	.align		4
.L_45:
        /*00b4*/ 	.word	index@(__assertfail)


	//----- nvinfo : EIATTR_COOP_GROUP_MASK_REGIDS
	.align		4
.L_46:
        /*00b8*/ 	.byte	0x04, 0x29
        /*00ba*/ 	.short	(.L_48 - .L_47)


	//   ....[0]....
.L_47:
        /*00bc*/ 	.word	0xffffffff


	//   ....[1]....
        /*00c0*/ 	.word	0xffffffff


	//   ....[2]....
        /*00c4*/ 	.word	0xffffffff


	//   ....[3]....
        /*00c8*/ 	.word	0xffffffff


	//   ....[4]....
        /*00cc*/ 	.word	0xffffffff


	//   ....[5]....
        /*00d0*/ 	.word	0xffffffff


	//   ....[6]....
        /*00d4*/ 	.word	0xffffffff


	//   ....[7]....
        /*00d8*/ 	.word	0xffffffff


	//   ....[8]....
        /*00dc*/ 	.word	0xffffffff


	//   ....[9]....
        /*00e0*/ 	.word	0xffffffff


	//   ....[10]....
        /*00e4*/ 	.word	0xffffffff


	//   ....[11]....
        /*00e8*/ 	.word	0xffffffff


	//   ....[12]....
        /*00ec*/ 	.word	0xffffffff


	//   ....[13]....
        /*00f0*/ 	.word	0xffffffff


	//   ....[14]....
        /*00f4*/ 	.word	0xffffffff


	//   ....[15]....
        /*00f8*/ 	.word	0xffffffff


	//----- nvinfo : EIATTR_COOP_GROUP_INSTR_OFFSETS
	.align		4
.L_48:
        /*00fc*/ 	.byte	0x04, 0x28
        /*00fe*/ 	.short	(.L_50 - .L_49)


	//   ....[0]....
.L_49:
        /*0100*/ 	.word	0x00000d60


	//   ....[1]....
        /*0104*/ 	.word	0x00000da0


	//   ....[2]....
        /*0108*/ 	.word	0x00000de0


	//   ....[3]....
        /*010c*/ 	.word	0x00000e20


	//   ....[4]....
        /*0110*/ 	.word	0x00000e40


	//   ....[5]....
        /*0114*/ 	.word	0x00000e90


	//   ....[6]....
        /*0118*/ 	.word	0x00000eb0


	//   ....[7]....
        /*011c*/ 	.word	0x00000ed0


	//   ....[8]....
        /*0120*/ 	.word	0x00000f30


	//   ....[9]....
        /*0124*/ 	.word	0x00000f50


	//   ....[10]....
        /*0128*/ 	.word	0x00000f70


	//   ....[11]....
        /*012c*/ 	.word	0x00000f90


	//   ....[12]....
        /*0130*/ 	.word	0x00000fc0


	//   ....[13]....
        /*0134*/ 	.word	0x00001010


	//   ....[14]....
        /*0138*/ 	.word	0x00001030


	//   ....[15]....
        /*013c*/ 	.word	0x00001050


	//----- nvinfo : EIATTR_SYSCALL_OFFSETS
	.align		4
.L_50:
        /*0140*/ 	.byte	0x04, 0x46
        /*0142*/ 	.short	(.L_52 - .L_51)


	//   ....[0]....
.L_51:
        /*0144*/ 	.word	0x000002b0


	//   ....[1]....
        /*0148*/ 	.word	0x00000520


	//   ....[2]....
        /*014c*/ 	.word	0x000007a0


	//   ....[3]....
        /*0150*/ 	.word	0x000009a0


	//   ....[4]....
        /*0154*/ 	.word	0x00000b90


	//----- nvinfo : EIATTR_EXIT_INSTR_OFFSETS
	.align		4
.L_52:
        /*0158*/ 	.byte	0x04, 0x1c
        /*015a*/ 	.short	(.L_54 - .L_53)


	//   ....[0]....
.L_53:
        /*015c*/ 	.word	0x00001210


	//   ....[1]....
        /*0160*/ 	.word	0x00001230


	//----- nvinfo : EIATTR_REQNTID
	.align		4
.L_54:
        /*0164*/ 	.byte	0x04, 0x10
        /*0166*/ 	.short	(.L_56 - .L_55)
.L_55:
        /*0168*/ 	.word	0x00000100
        /*016c*/ 	.word	0x00000001
        /*0170*/ 	.word	0x00000001


	//----- nvinfo : EIATTR_CRS_STACK_SIZE
	.align		4
.L_56:
        /*0174*/ 	.byte	0x04, 0x1e
        /*0176*/ 	.short	(.L_58 - .L_57)
.L_57:
        /*0178*/ 	.word	0x00000000


	//----- nvinfo : EIATTR_CBANK_PARAM_SIZE
	.align		4
.L_58:
        /*017c*/ 	.byte	0x03, 0x19
        /*017e*/ 	.short	0x004c


	//----- nvinfo : EIATTR_PARAM_CBANK
	.align		4
        /*0180*/ 	.byte	0x04, 0x0a
        /*0182*/ 	.short	(.L_60 - .L_59)
	.align		4
.L_59:
        /*0184*/ 	.word	index@(.nv.constant0.triton_red_fused__to_copy_add_div_eq_mul_smooth_l1_loss_sum_11)
        /*0188*/ 	.short	0x0210
        /*018a*/ 	.short	0x004c


	//----- nvinfo : EIATTR_SW_WAR
	.align		4
.L_60:
        /*018c*/ 	.byte	0x04, 0x36
        /*018e*/ 	.short	(.L_62 - .L_61)
.L_61:
        /*0190*/ 	.word	0x00000008
.L_62:


//--------------------- .nv.callgraph             --------------------------
	.section	.nv.callgraph,"",@"SHT_CUDA_CALLGRAPH"
	.align	4
	.sectionentsize	8
	.align		4
        /*0000*/ 	.word	0x00000000
	.align		4
        /*0004*/ 	.word	0xffffffff
	.align		4
        /*0008*/ 	.word	index@(triton_red_fused__to_copy_add_div_eq_mul_smooth_l1_loss_sum_11)
	.align		4
        /*000c*/ 	.word	index@(__assertfail)
	.align		4
        /*0010*/ 	.word	0x00000000
	.align		4
        /*0014*/ 	.word	0xfffffffe
	.align		4
        /*0018*/ 	.word	0x00000000
	.align		4
        /*001c*/ 	.word	0xfffffffd
	.align		4
        /*0020*/ 	.word	0x00000000
	.align		4
        /*0024*/ 	.word	0xfffffffc


//--------------------- .nv.constant4             --------------------------
	.section	.nv.constant4,"a",@progbits
	.align	8
	.align		8
.nv.constant4:
        /*0000*/ 	.dword	__assertfail
	.align		8
        /*0008*/ 	.dword	assertFunc_5
	.align		8
        /*0010*/ 	.dword	assertFile_5
	.align		8
        /*0018*/ 	.dword	assertMessage_5
	.align		8
        /*0020*/ 	.dword	assertFunc_4
	.align		8
        /*0028*/ 	.dword	assertFile_4
	.align		8
        /*0030*/ 	.dword	assertMessage_4
	.align		8
        /*0038*/ 	.dword	assertFunc_2
	.align		8
        /*0040*/ 	.dword	assertFile_2
	.align		8
        /*0048*/ 	.dword	assertMessage_2
	.align		8
        /*0050*/ 	.dword	assertFunc_1
	.align		8
        /*0058*/ 	.dword	assertFile_1
	.align		8
        /*0060*/ 	.dword	assertMessage_1
	.align		8
        /*0068*/ 	.dword	assertFunc_0
	.align		8
        /*0070*/ 	.dword	assertFile_0
	.align		8
        /*0078*/ 	.dword	assertMessage_0


//--------------------- .text.triton_red_fused__to_copy_add_div_eq_mul_smooth_l1_loss_sum_11 --------------------------
	.section	.text.triton_red_fused__to_copy_add_div_eq_mul_smooth_l1_loss_sum_11,"ax",@progbits
	.sectionflags	@"SHF_BARRIERS=1"
	.align	128
        .global         triton_red_fused__to_copy_add_div_eq_mul_smooth_l1_loss_sum_11
        .type           triton_red_fused__to_copy_add_div_eq_mul_smooth_l1_loss_sum_11,@function
        .size           triton_red_fused__to_copy_add_div_eq_mul_smooth_l1_loss_sum_11,(.L_x_6 - triton_red_fused__to_copy_add_div_eq_mul_smooth_l1_loss_sum_11)
        .other          triton_red_fused__to_copy_add_div_eq_mul_smooth_l1_loss_sum_11,@"STO_CUDA_ENTRY STV_DEFAULT"
triton_red_fused__to_copy_add_div_eq_mul_smooth_l1_loss_sum_11:
.text.triton_red_fused__to_copy_add_div_eq_mul_smooth_l1_loss_sum_11:
[----:B------:R-:W0:Y:S01]  /*0000*/  LDC R1, c[0x0][0x28] ;  /* 0x00000a00ff017b82 */ /* 0x000e220000000800 */
[----:B------:R-:W1:Y:S07]  /*0010*/  S2R R29, SR_TID.X ;  /* 0x00000000001d7919 */ /* 0x000e6e0000002100 */
[----:B------:R-:W2:Y:S01]  /*0020*/  LDC.64 R22, c[0x0][0x220] ;  /* 0x00008800ff167b82 */ /* 0x000ea20000000a00 */
[----:B------:R-:W-:-:S07]  /*0030*/  ULDC.64 UR4, c[0x0][0x208] ;  /* 0x0000820000047ab9 */ /* 0x000fce0000000a00 */
[----:B------:R-:W3:Y:S08]  /*0040*/  LDC.64 R8, c[0x0][0x248] ;  /* 0x00009200ff087b82 */ /* 0x000ef00000000a00 */
[----:B------:R-:W4:Y:S08]  /*0050*/  LDC.64 R4, c[0x0][0x210] ;  /* 0x00008400ff047b82 */ /* 0x000f300000000a00 */
[----:B------:R-:W4:Y:S01]  /*0060*/  LDC.64 R6, c[0x0][0x240] ;  /* 0x00009000ff067b82 */ /* 0x000f220000000a00 */
[----:B-1----:R-:W-:-:S04]  /*0070*/  SHF.R.U32.HI R3, RZ, 0x4, R29 ;  /* 0x00000004ff037819 */ /* 0x002fc8000001161d */
[----:B------:R-:W-:-:S05]  /*0080*/  SGXT.U32 R3, R3, 0x4 ;  /* 0x000000040303781a */ /* 0x000fca0000000000 */
[----:B--2---:R-:W-:Y:S02]  /*0090*/  IMAD.WIDE.U32 R22, R3, 0x8, R22 ;  /* 0x0000000803167825 */ /* 0x004fe400078e0016 */
[----:B------:R-:W1:Y:S04]  /*00a0*/  LDC.64 R2, c[0x0][0x238] ;  /* 0x00008e00ff027b82 */ /* 0x000e680000000a00 */
[----:B------:R-:W2:Y:S01]  /*00b0*/  LDG.E.EL.64 R22, desc[UR4][R22.64] ;  /* 0x0000000416167981 */ /* 0x000ea2000c2e1b00 */
[----:B------:R-:W-:-:S05]  /*00c0*/  LOP3.LUT R0, R29, 0xff, RZ, 0xc0, !PT ;  /* 0x000000ff1d007812 */ /* 0x000fca00078ec0ff */
[----:B---3--:R-:W-:-:S04]  /*00d0*/  IMAD.WIDE.U32 R8, R0, 0x4, R8 ;  /* 0x0000000400087825 */ /* 0x008fc800078e0008 */
[C---:B----4-:R-:W-:Y:S02]  /*00e0*/  IMAD.WIDE.U32 R4, R0.reuse, 0x4, R4 ;  /* 0x0000000400047825 */ /* 0x050fe400078e0004 */
[----:B------:R3:W5:Y:S02]  /*00f0*/  LDG.E.EF R9, desc[UR4][R8.64] ;  /* 0x0000000408097981 */ /* 0x000764000c0e1900 */
[C---:B0-----:R-:W-:Y:S02]  /*0100*/  IMAD.WIDE.U32 R6, R0.reuse, 0x4, R6 ;  /* 0x0000000400067825 */ /* 0x041fe400078e0006 */
[----:B------:R3:W5:Y:S02]  /*0110*/  LDG.E.EF R28, desc[UR4][R4.64] ;  /* 0x00000004041c7981 */ /* 0x000764000c0e1900 */
[----:B-1----:R-:W-:Y:S02]  /*0120*/  IMAD.WIDE.U32 R2, R0, 0x4, R2 ;  /* 0x0000000400027825 */ /* 0x002fe400078e0002 */
[----:B------:R3:W5:Y:S04]  /*0130*/  LDG.E.EF R27, desc[UR4][R6.64] ;  /* 0x00000004061b7981 */ /* 0x000768000c0e1900 */
[----:B------:R3:W5:Y:S01]  /*0140*/  LDG.E.EF R0, desc[UR4][R2.64] ;  /* 0x0000000402007981 */ /* 0x000762000c0e1900 */
[----:B--2---:R-:W-:-:S04]  /*0150*/  SHF.R.U32.HI R11, RZ, 0x1d, R23 ;  /* 0x0000001dff0b7819 */ /* 0x004fc80000011617 */
[----:B------:R-:W-:-:S04]  /*0160*/  LOP3.LUT R11, R11, 0x4, RZ, 0xc0, !PT ;  /* 0x000000040b0b7812 */ /* 0x000fc800078ec0ff */
[----:B------:R-:W-:-:S05]  /*0170*/  IADD3 R26, P0, R22, R11, RZ ;  /* 0x0000000b161a7210 */ /* 0x000fca0007f1e0ff */
[----:B------:R-:W-:Y:S01]  /*0180*/  IMAD.X R22, RZ, RZ, R23, P0 ;  /* 0x000000ffff167224 */ /* 0x000fe200000e0617 */
[----:B------:R-:W-:-:S04]  /*0190*/  ISETP.GE.U32.AND P0, PT, R26, 0x4, PT ;  /* 0x000000041a00780c */ /* 0x000fc80003f06070 */
[----:B------:R-:W-:-:S13]  /*01a0*/  ISETP.GE.U32.AND.EX P0, PT, R22, RZ, PT, P0 ;  /* 0x000000ff1600720c */ /* 0x000fda0003f06100 */
[----:B---3--:R-:W-:Y:S05]  /*01b0*/  @!P0 BRA `(.L_x_0) ;  /* 0x0000000000408947 */ /* 0x008fea0003800000 */
[----:B------:R-:W-:Y:S01]  /*01c0*/  MOV R2, 0x0 ;  /* 0x0000000000027802 */ /* 0x000fe20000000f00 */
[----:B------:R-:W-:Y:S01]  /*01d0*/  ULDC.64 UR6, c[0x4][0x78] ;  /* 0x01001e0000067ab9 */ /* 0x000fe20000000a00 */
[----:B------:R-:W-:Y:S01]  /*01e0*/  ULDC.64 UR8, c[0x4][0x68] ;  /* 0x01001a0000087ab9 */ /* 0x000fe20000000a00 */
[----:B------:R-:W-:Y:S01]  /*01f0*/  IMAD.U32 R4, RZ, RZ, UR6 ;  /* 0x00000006ff047e24 */ /* 0x000fe2000f8e00ff */
[----:B------:R-:W-:Y:S01]  /*0200*/  MOV R10, UR8 ;  /* 0x00000008000a7c02 */ /* 0x000fe20008000f00 */
[----:B------:R-:W-:Y:S01]  /*0210*/  IMAD.U32 R5, RZ, RZ, UR7 ;  /* 0x00000007ff057e24 */ /* 0x000fe2000f8e00ff */
[----:B------:R-:W0:Y:S01]  /*0220*/  LDC.64 R2, c[0x4][R2] ;  /* 0x0100000002027b82 */ /* 0x000e220000000a00 */
[----:B------:R-:W-:Y:S01]  /*0230*/  ULDC.64 UR6, c[0x4][0x70] ;  /* 0x01001c0000067ab9 */ /* 0x000fe20000000a00 */
[----:B------:R-:W-:-:S07]  /*0240*/  IMAD.U32 R11, RZ, RZ, UR9 ;  /* 0x00000009ff0b7e24 */ /* 0x000fce000f8e00ff */
[----:B------:R-:W-:Y:S01]  /*0250*/  LEPC R20, `(.L_x_0) ;  /* 0x000000006014794e */ /* 0x000fe20000000000 */
[----:B------:R-:W-:Y:S02]  /*0260*/  IMAD.U32 R6, RZ, RZ, UR6 ;  /* 0x00000006ff067e24 */ /* 0x000fe4000f8e00ff */
[----:B------:R-:W-:Y:S02]  /*0270*/  IMAD.U32 R7, RZ, RZ, UR7 ;  /* 0x00000007ff077e24 */ /* 0x000fe4000f8e00ff */
[----:B------:R-:W-:Y:S02]  /*0280*/  IMAD.MOV.U32 R8, RZ, RZ, 0x2e ;  /* 0x0000002eff087424 */ /* 0x000fe400078e00ff */
[----:B------:R-:W-:Y:S02]  /*0290*/  IMAD.MOV.U32 R12, RZ, RZ, 0x1 ;  /* 0x00000001ff0c7424 */ /* 0x000fe400078e00ff */
[----:B------:R-:W-:-:S07]  /*02a0*/  IMAD.MOV.U32 R13, RZ, RZ, RZ ;  /* 0x000000ffff0d7224 */ /* 0x000fce00078e00ff */
[----:B0----5:R-:W-:Y:S05]  /*02b0*/  CALL.ABS.NOINC R2 ;  /* 0x0000000002007343 */ /* 0x021fea0003c00000 */
.L_x_0:
[----:B------:R-:W0:Y:S01]  /*02c0*/  LDC.64 R14, c[0x0][0x228] ;  /* 0x00008a00ff0e7b82 */ /* 0x000e220000000a00 */
[--C-:B------:R-:W-:Y:S01]  /*02d0*/  SHF.R.U32.HI R24, RZ, 0x6, R29.reuse ;  /* 0x00000006ff187819 */ /* 0x100fe2000001161d */
[----:B------:R-:W-:Y:S01]  /*02e0*/  IMAD.SHL.U32 R5, R26, 0x4, RZ ;  /* 0x000000041a057824 */ /* 0x000fe200078e00ff */
[----:B------:R-:W-:Y:S02]  /*02f0*/  SHF.R.U32.HI R3, RZ, 0x2, R29 ;  /* 0x00000002ff037819 */ /* 0x000fe4000001161d */
[----:B------:R-:W-:Y:S02]  /*0300*/  SGXT.U32 R24, R24, 0x2 ;  /* 0x000000021818781a */ /* 0x000fe40000000000 */
[----:B------:R-:W-:Y:S02]  /*0310*/  SGXT.U32 R3, R3, 0x2 ;  /* 0x000000020303781a */ /* 0x000fe40000000000 */
[----:B------:R-:W-:Y:S02]  /*0320*/  SHF.L.U32 R2, R24, 0x4, RZ ;  /* 0x0000000418027819 */ /* 0x000fe400000006ff */
[----:B------:R-:W-:-:S02]  /*0330*/  SHF.L.U64.HI R17, R26, 0x2, R22 ;  /* 0x000000021a117819 */ /* 0x000fc40000010216 */
[----:B------:R-:W-:-:S04]  /*0340*/  LOP3.LUT R2, R5, R2, RZ, 0xfc, !PT ;  /* 0x0000000205027212 */ /* 0x000fc800078efcff */
[----:B------:R-:W-:Y:S01]  /*0350*/  LOP3.LUT R4, R2, R3, RZ, 0xfc, !PT ;  /* 0x0000000302047212 */ /* 0x000fe200078efcff */
[----:B------:R-:W-:Y:S05]  /*0360*/  WARPSYNC.ALL ;  /* 0x0000000000007948 */ /* 0x000fea0003800000 */
[----:B------:R-:W-:Y:S01]  /*0370*/  BAR.SYNC.DEFER_BLOCKING 0x0 ;  /* 0x0000000000007b1d */ /* 0x000fe20000010000 */
[----:B0-----:R-:W-:-:S04]  /*0380*/  LEA R18, P0, R4, R14, 0x3 ;  /* 0x0000000e04127211 */ /* 0x001fc800078018ff */
[----:B------:R-:W-:-:S05]  /*0390*/  LEA.HI.X R19, R4, R15, R17, 0x3, P0 ;  /* 0x0000000f04137211 */ /* 0x000fca00000f1c11 */
[----:B------:R-:W2:Y:S02]  /*03a0*/  LDG.E.EL.64 R4, desc[UR4][R18.64] ;  /* 0x0000000412047981 */ /* 0x000ea4000c2e1b00 */
[----:B--2---:R-:W-:-:S04]  /*03b0*/  SHF.R.U32.HI R25, RZ, 0x1d, R5 ;  /* 0x0000001dff197819 */ /* 0x004fc80000011605 */
[----:B------:R-:W-:-:S04]  /*03c0*/  LOP3.LUT R25, R25, 0x4, RZ, 0xc0, !PT ;  /* 0x0000000419197812 */ /* 0x000fc800078ec0ff */
[----:B------:R-:W-:-:S05]  /*03d0*/  IADD3 R25, P0, R4, R25, RZ ;  /* 0x0000001904197210 */ /* 0x000fca0007f1e0ff */
[----:B------:R-:W-:Y:S01]  /*03e0*/  IMAD.X R23, RZ, RZ, R5, P0 ;  /* 0x000000ffff177224 */ /* 0x000fe200000e0605 */
[----:B------:R-:W-:-:S04]  /*03f0*/  ISETP.GE.U32.AND P0, PT, R25, 0x4, PT ;  /* 0x000000041900780c */ /* 0x000fc80003f06070 */
[----:B------:R-:W-:-:S13]  /*0400*/  ISETP.GE.U32.AND.EX P0, PT, R23, RZ, PT, P0 ;  /* 0x000000ff1700720c */ /* 0x000fda0003f06100 */
[----:B------:R-:W-:Y:S05]  /*0410*/  @!P0 BRA `(.L_x_1) ;  /* 0x0000000000448947 */ /* 0x000fea0003800000 */
[----:B------:R-:W-:Y:S01]  /*0420*/  ULDC.64 UR6, c[0x4][0x60] ;  /* 0x0100180000067ab9 */ /* 0x000fe20000000a00 */
[----:B------:R-:W-:Y:S01]  /*0430*/  ULDC.64 UR8, c[0x4][0x50] ;  /* 0x0100140000087ab9 */ /* 0x000fe20000000a00 */
[----:B------:R-:W-:Y:S01]  /*0440*/  IMAD.U32 R4, RZ, RZ, UR6 ;  /* 0x00000006ff047e24 */ /* 0x000fe2000f8e00ff */
[----:B------:R-:W-:Y:S01]  /*0450*/  HFMA2.MMA R13, -RZ, RZ, 0, 0 ;  /* 0x00000000ff0d7435 */ /* 0x000fe200000001ff */
[----:B------:R-:W-:Y:S01]  /*0460*/  IMAD.U32 R5, RZ, RZ, UR7 ;  /* 0x00000007ff057e24 */ /* 0x000fe2000f8e00ff */
[----:B------:R-:W-:Y:S01]  /*0470*/  ULDC.64 UR6, c[0x4][0x58] ;  /* 0x0100160000067ab9 */ /* 0x000fe20000000a00 */
[----:B------:R-:W-:Y:S01]  /*0480*/  IMAD.U32 R10, RZ, RZ, UR8 ;  /* 0x00000008ff0a7e24 */ /* 0x000fe2000f8e00ff */
[----:B------:R-:W-:Y:S01]  /*0490*/  MOV R7, UR7 ;  /* 0x0000000700077c02 */ /* 0x000fe20008000f00 */
[----:B------:R-:W-:-:S07]  /*04a0*/  IMAD.U32 R6, RZ, RZ, UR6 ;  /* 0x00000006ff067e24 */ /* 0x000fce000f8e00ff */
[----:B------:R-:W-:Y:S01]  /*04b0*/  LEPC R20, `(.L_x_1) ;  /* 0x000000007014794e */ /* 0x000fe20000000000 */
[----:B------:R-:W-:Y:S02]  /*04c0*/  IMAD.U32 R11, RZ, RZ, UR9 ;  /* 0x00000009ff0b7e24 */ /* 0x000fe4000f8e00ff */
[----:B------:R-:W-:Y:S02]  /*04d0*/  IMAD.MOV.U32 R8, RZ, RZ, 0x33 ;  /* 0x00000033ff087424 */ /* 0x000fe400078e00ff */
[----:B------:R-:W-:Y:S01]  /*04e0*/  IMAD.MOV.U32 R12, RZ, RZ, 0x1 ;  /* 0x00000001ff0c7424 */ /* 0x000fe200078e00ff */
[----:B------:R-:W-:-:S06]  /*04f0*/  MOV R18, 0x0 ;  /* 0x0000000000127802 */ /* 0x000fcc0000000f00 */
[----:B------:R-:W0:Y:S01]  /*0500*/  LDC.64 R18, c[0x4][R18] ;  /* 0x0100000012127b82 */ /* 0x000e220000000a00 */
[----:B------:R-:W-:-:S04]  /*0510*/  DEPBAR.LE SB0, 0x0 ;  /* 0x000080000000791a */ /* 0x000fc80000000000 */
[----:B-----5:R-:W-:Y:S05]  /*0520*/  CALL.ABS.NOINC R18 ;  /* 0x0000000012007343 */ /* 0x020fea0003c00000 */
.L_x_1:
[----:B------:R-:W-:Y:S05]  /*0530*/  WARPSYNC.ALL ;  /* 0x0000000000007948 */ /* 0x000fea0003800000 */
[----:B------:R-:W-:Y:S01]  /*0540*/  BAR.SYNC.DEFER_BLOCKING 0x0 ;  /* 0x0000000000007b1d */ /* 0x000fe20000010000 */
[----:B------:R-:W-:-:S04]  /*0550*/  LOP3.LUT R4, R2, 0x3, R29, 0xf8, !PT ;  /* 0x0000000302047812 */ /* 0x000fc800078ef81d */
[----:B------:R-:W-:-:S03]  /*0560*/  LEA R16, P0, R4, R14, 0x3 ;  /* 0x0000000e04107211 */ /* 0x000fc600078018ff */
[----:B------:R-:W0:Y:S01]  /*0570*/  LDC.64 R2, c[0x0][0x230] ;  /* 0x00008c00ff027b82 */ /* 0x000e220000000a00 */
[----:B------:R-:W-:-:S05]  /*0580*/  LEA.HI.X R17, R4, R15, R17, 0x3, P0 ;  /* 0x0000000f04117211 */ /* 0x000fca00000f1c11 */
[----:B------:R-:W2:Y:S01]  /*0590*/  LDG.E.EL.64 R4, desc[UR4][R16.64] ;  /* 0x0000000410047981 */ /* 0x000ea2000c2e1b00 */
[----:B------:R-:W-:-:S05]  /*05a0*/  IMAD.SHL.U32 R24, R24, 0x4, RZ ;  /* 0x0000000418187824 */ /* 0x000fca00078e00ff */
[-C--:B------:R-:W-:Y:S02]  /*05b0*/  LOP3.LUT R8, R25, R24.reuse, RZ, 0xfc, !PT ;  /* 0x0000001819087212 */ /* 0x080fe400078efcff */
[----:B------:R-:W-:Y:S02]  /*05c0*/  LOP3.LUT R11, R26, R24, RZ, 0xfc, !PT ;  /* 0x000000181a0b7212 */ /* 0x000fe400078efcff */
[CC--:B0-----:R-:W-:Y:S02]  /*05d0*/  LEA R6, P1, R8.reuse, R2.reuse, 0x2 ;  /* 0x0000000208067211 */ /* 0x0c1fe400078210ff */
[C---:B------:R-:W-:Y:S02]  /*05e0*/  LEA R14, P0, R11.reuse, R2, 0x2 ;  /* 0x000000020b0e7211 */ /* 0x040fe400078010ff */
[-C--:B------:R-:W-:Y:S02]  /*05f0*/  LEA.HI.X R7, R8, R3.reuse, R23, 0x2, P1 ;  /* 0x0000000308077211 */ /* 0x080fe400008f1417 */
[----:B------:R-:W-:-:S03]  /*0600*/  LEA.HI.X R15, R11, R3, R22, 0x2, P0 ;  /* 0x000000030b0f7211 */ /* 0x000fc600000f1416 */
[----:B------:R0:W5:Y:S04]  /*0610*/  LDG.E.EL R22, desc[UR4][R6.64] ;  /* 0x0000000406167981 */ /* 0x000168000c2e1900 */
[----:B------:R0:W5:Y:S01]  /*0620*/  LDG.E.EL R23, desc[UR4][R14.64] ;  /* 0x000000040e177981 */ /* 0x000162000c2e1900 */
[----:B--2---:R-:W-:-:S04]  /*0630*/  SHF.R.U32.HI R25, RZ, 0x1d, R5 ;  /* 0x0000001dff197819 */ /* 0x004fc80000011605 */
[----:B------:R-:W-:-:S04]  /*0640*/  LOP3.LUT R25, R25, 0x4, RZ, 0xc0, !PT ;  /* 0x0000000419197812 */ /* 0x000fc800078ec0ff */
[----:B------:R-:W-:-:S05]  /*0650*/  IADD3 R25, P0, R4, R25, RZ ;  /* 0x0000001904197210 */ /* 0x000fca0007f1e0ff */
[----:B------:R-:W-:Y:S01]  /*0660*/  IMAD.X R26, RZ, RZ, R5, P0 ;  /* 0x000000ffff1a7224 */ /* 0x000fe200000e0605 */
[----:B------:R-:W-:-:S04]  /*0670*/  ISETP.GE.U32.AND P0, PT, R25, 0x4, PT ;  /* 0x000000041900780c */ /* 0x000fc80003f06070 */
[----:B------:R-:W-:-:S13]  /*0680*/  ISETP.GE.U32.AND.EX P0, PT, R26, RZ, PT, P0 ;  /* 0x000000ff1a00720c */ /* 0x000fda0003f06100 */
[----:B0-----:R-:W-:Y:S05]  /*0690*/  @!P0 BRA `(.L_x_2) ;  /* 0x0000000000448947 */ /* 0x001fea0003800000 */
[----:B------:R-:W-:Y:S01]  /*06a0*/  ULDC.64 UR6, c[0x4][0x48] ;  /* 0x0100120000067ab9 */ /* 0x000fe20000000a00 */
[----:B------:R-:W-:Y:S01]  /*06b0*/  ULDC.64 UR8, c[0x4][0x38] ;  /* 0x01000e0000087ab9 */ /* 0x000fe20000000a00 */
[----:B------:R-:W-:Y:S01]  /*06c0*/  IMAD.U32 R4, RZ, RZ, UR6 ;  /* 0x00000006ff047e24 */ /* 0x000fe2000f8e00ff */
[----:B------:R-:W-:Y:S01]  /*06d0*/  HFMA2.MMA R12, -RZ, RZ, 0, 5.9604644775390625e-08 ;  /* 0x00000001ff0c7435 */ /* 0x000fe200000001ff */
        /* <DEDUP_REMOVED lines=8> */
[----:B------:R-:W-:Y:S01]  /*0760*/  IMAD.MOV.U32 R13, RZ, RZ, RZ ;  /* 0x000000ffff0d7224 */ /* 0x000fe200078e00ff */
[----:B-----5:R-:W-:-:S06]  /*0770*/  MOV R22, 0x0 ;  /* 0x0000000000167802 */ /* 0x020fcc0000000f00 */
[----:B------:R-:W0:Y:S01]  /*0780*/  LDC.64 R22, c[0x4][R22] ;  /* 0x0100000016167b82 */ /* 0x000e220000000a00 */
[----:B------:R-:W-:-:S04]  /*0790*/  DEPBAR.LE SB0, 0x0 ;  /* 0x000080000000791a */ /* 0x000fc80000000000 */
[----:B------:R-:W-:Y:S05]  /*07a0*/  CALL.ABS.NOINC R22 ;  /* 0x0000000016007343 */ /* 0x000fea0003c00000 */
.L_x_2:
[----:B------:R-:W-:Y:S05]  /*07b0*/  WARPSYNC.ALL ;  /* 0x0000000000007948 */ /* 0x000fea0003800000 */
[----:B------:R-:W-:Y:S01]  /*07c0*/  BAR.SYNC.DEFER_BLOCKING 0x0 ;  /* 0x0000000000007b1d */ /* 0x000fe20000010000 */
[----:B------:R-:W-:-:S04]  /*07d0*/  LOP3.LUT R25, R25, R24, RZ, 0xfc, !PT ;  /* 0x0000001819197212 */ /* 0x000fc800078efcff */
[----:B------:R-:W-:-:S04]  /*07e0*/  LEA R4, P0, R25, R2, 0x2 ;  /* 0x0000000219047211 */ /* 0x000fc800078010ff */
[----:B------:R-:W-:-:S05]  /*07f0*/  LEA.HI.X R5, R25, R3, R26, 0x2, P0 ;  /* 0x0000000319057211 */ /* 0x000fca00000f141a */
[----:B------:R0:W5:Y:S01]  /*0800*/  LDG.E.EL R25, desc[UR4][R4.64] ;  /* 0x0000000404197981 */ /* 0x000162000c2e1900 */
[----:B------:R-:W-:Y:S06]  /*0810*/  BAR.SYNC.DEFER_BLOCKING 0x0 ;  /* 0x0000000000007b1d */ /* 0x000fec0000010000 */
[----:B------:R-:W2:Y:S02]  /*0820*/  LDG.E.EL.64 R18, desc[UR4][R18.64] ;  /* 0x0000000412127981 */ /* 0x000ea4000c2e1b00 */
        /* <DEDUP_REMOVED lines=20> */
[----:B------:R-:W-:-:S06]  /*0970*/  MOV R18, 0x0 ;  /* 0x0000000000127802 */ /* 0x000fcc0000000f00 */
[----:B------:R-:W0:Y:S01]  /*0980*/  LDC.64 R18, c[0x4][R18] ;  /* 0x0100000012127b82 */ /* 0x000e220000000a00 */
[----:B------:R-:W-:-:S04]  /*0990*/  DEPBAR.LE SB0, 0x0 ;  /* 0x000080000000791a */ /* 0x000fc80000000000 */
[----:B-----5:R-:W-:Y:S05]  /*09a0*/  CALL.ABS.NOINC R18 ;  /* 0x0000000012007343 */ /* 0x020fea0003c00000 */
.L_x_3:
[----:B------:R-:W-:Y:S05]  /*09b0*/  WARPSYNC.ALL ;  /* 0x0000000000007948 */ /* 0x000fea0003800000 */
[----:B------:R-:W-:Y:S06]  /*09c0*/  BAR.SYNC.DEFER_BLOCKING 0x0 ;  /* 0x0000000000007b1d */ /* 0x000fec0000010000 */
[----:B------:R-:W2:Y:S01]  /*09d0*/  LDG.E.EF.64 R16, desc[UR4][R16.64] ;  /* 0x0000000410107981 */ /* 0x000ea2000c0e1b00 */
[----:B------:R-:W-:-:S03]  /*09e0*/  LOP3.LUT R18, R18, R24, RZ, 0xfc, !PT ;  /* 0x0000001812127212 */ /* 0x000fc600078efcff */
[----:B------:R0:W5:Y:S01]  /*09f0*/  LDG.E.EL R14, desc[UR4][R14.64] ;  /* 0x000000040e0e7981 */ /* 0x000162000c2e1900 */
[----:B------:R-:W-:-:S04]  /*0a00*/  LEA R4, P0, R18, R2, 0x2 ;  /* 0x0000000212047211 */ /* 0x000fc800078010ff */
[----:B------:R-:W-:-:S05]  /*0a10*/  LEA.HI.X R5, R18, R3, R19, 0x2, P0 ;  /* 0x0000000312057211 */ /* 0x000fca00000f1413 */
        /* <DEDUP_REMOVED lines=8> */
[----:B------:R-:W-:Y:S01]  /*0aa0*/  MOV R18, 0x0 ;  /* 0x0000000000127802 */ /* 0x000fe20000000f00 */
[----:B------:R-:W-:Y:S01]  /*0ab0*/  ULDC.64 UR6, c[0x4][0x18] ;  /* 0x0100060000067ab9 */ /* 0x000fe20000000a00 */
[----:B------:R-:W-:Y:S01]  /*0ac0*/  ULDC.64 UR8, c[0x4][0x8] ;  /* 0x0100020000087ab9 */ /* 0x000fe20000000a00 */
[----:B------:R-:W-:Y:S01]  /*0ad0*/  IMAD.U32 R4, RZ, RZ, UR6 ;  /* 0x00000006ff047e24 */ /* 0x000fe2000f8e00ff */
[----:B------:R-:W-:Y:S01]  /*0ae0*/  HFMA2.MMA R12, -RZ, RZ, 0, 5.9604644775390625e-08 ;  /* 0x00000001ff0c7435 */ /* 0x000fe200000001ff */
[----:B------:R-:W-:Y:S01]  /*0af0*/  IMAD.U32 R5, RZ, RZ, UR7 ;  /* 0x00000007ff057e24 */ /* 0x000fe2000f8e00ff */
[----:B------:R-:W0:Y:S01]  /*0b00*/  LDC.64 R18, c[0x4][R18] ;  /* 0x0100000012127b82 */ /* 0x000e220000000a00 */
[----:B------:R-:W-:Y:S01]  /*0b10*/  ULDC.64 UR6, c[0x4][0x10] ;  /* 0x0100040000067ab9 */ /* 0x000fe20000000a00 */
[----:B------:R-:W-:Y:S01]  /*0b20*/  IMAD.U32 R10, RZ, RZ, UR8 ;  /* 0x00000008ff0a7e24 */ /* 0x000fe2000f8e00ff */
[----:B------:R-:W-:Y:S01]  /*0b30*/  MOV R6, UR6 ;  /* 0x0000000600067c02 */ /* 0x000fe20008000f00 */
[----:B------:R-:W-:-:S07]  /*0b40*/  IMAD.U32 R7, RZ, RZ, UR7 ;  /* 0x00000007ff077e24 */ /* 0x000fce000f8e00ff */
[----:B------:R-:W-:Y:S01]  /*0b50*/  LEPC R20, `(.L_x_4) ;  /* 0x000000004014794e */ /* 0x000fe20000000000 */
[----:B------:R-:W-:Y:S02]  /*0b60*/  IMAD.U32 R11, RZ, RZ, UR9 ;  /* 0x00000009ff0b7e24 */ /* 0x000fe4000f8e00ff */
[----:B------:R-:W-:Y:S02]  /*0b70*/  IMAD.MOV.U32 R8, RZ, RZ, 0x54 ;  /* 0x00000054ff087424 */ /* 0x000fe400078e00ff */
[----:B------:R-:W-:-:S07]  /*0b80*/  IMAD.MOV.U32 R13, RZ, RZ, RZ ;  /* 0x000000ffff0d7224 */ /* 0x000fce00078e00ff */
[----:B0----5:R-:W-:Y:S05]  /*0b90*/  CALL.ABS.NOINC R18 ;  /* 0x0000000012007343 */ /* 0x021fea0003c00000 */
.L_x_4:
[----:B------:R-:W-:Y:S05]  /*0ba0*/  WARPSYNC.ALL ;  /* 0x0000000000007948 */ /* 0x000fea0003800000 */
[----:B------:R-:W-:Y:S01]  /*0bb0*/  BAR.SYNC.DEFER_BLOCKING 0x0 ;  /* 0x0000000000007b1d */ /* 0x000fe20000010000 */
[----:B------:R-:W-:-:S04]  /*0bc0*/  LOP3.LUT R16, R16, R24, RZ, 0xfc, !PT ;  /* 0x0000001810107212 */ /* 0x000fc800078efcff */
[----:B------:R-:W-:-:S04]  /*0bd0*/  LEA R2, P0, R16, R2, 0x2 ;  /* 0x0000000210027211 */ /* 0x000fc800078010ff */
[----:B------:R-:W-:-:S06]  /*0be0*/  LEA.HI.X R3, R16, R3, R17, 0x2, P0 ;  /* 0x0000000310037211 */ /* 0x000fcc00000f1411 */
[----:B------:R-:W2:Y:S01]  /*0bf0*/  LDG.E.EL R3, desc[UR4][R2.64] ;  /* 0x0000000402037981 */ /* 0x000ea2000c2e1900 */
[----:B-----5:R-:W-:Y:S01]  /*0c00*/  FADD R15, R14, R15 ;  /* 0x0000000f0e0f7221 */ /* 0x020fe20000000000 */
[C---:B------:R-:W-:Y:S01]  /*0c10*/  FADD R22, R23.reuse, R22 ;  /* 0x0000001617167221 */ /* 0x040fe20000000000 */
[----:B------:R-:W-:Y:S01]  /*0c20*/  FADD R25, R23, R25 ;  /* 0x0000001917197221 */ /* 0x000fe20000000000 */
[----:B------:R-:W0:Y:S01]  /*0c30*/  S2R R11, SR_CgaCtaId ;  /* 0x00000000000b7919 */ /* 0x000e220000008800 */
[----:B------:R-:W-:Y:S02]  /*0c40*/  MOV R10, 0x400 ;  /* 0x00000400000a7802 */ /* 0x000fe40000000f00 */
[----:B------:R-:W-:Y:S01]  /*0c50*/  FMUL R5, R22, R25 ;  /* 0x0000001916057220 */ /* 0x000fe20000400000 */
[C---:B------:R-:W-:Y:S02]  /*0c60*/  LOP3.LUT P1, RZ, R29.reuse, 0x1f, RZ, 0xc0, !PT ;  /* 0x0000001f1dff7812 */ /* 0x040fe4000782c0ff */
[----:B------:R-:W-:-:S02]  /*0c70*/  ISETP.GE.AND P2, PT, R29, 0x8, PT ;  /* 0x000000081d00780c */ /* 0x000fc40003f46270 */
[----:B------:R-:W-:-:S05]  /*0c80*/  FSET.BF.EQ.AND R5, R5, 4, PT ;  /* 0x408000000505780a */ /* 0x000fca0003802000 */
[----:B------:R-:W-:Y:S01]  /*0c90*/  FMUL R7, R0, R5 ;  /* 0x0000000500077220 */ /* 0x000fe20000400000 */
[----:B--2---:R-:W-:-:S04]  /*0ca0*/  FADD R14, R14, R3 ;  /* 0x000000030e0e7221 */ /* 0x004fc80000000000 */
[----:B------:R-:W-:-:S05]  /*0cb0*/  FMUL R14, R15, R14 ;  /* 0x0000000e0f0e7220 */ /* 0x000fca0000400000 */
[----:B------:R-:W-:-:S05]  /*0cc0*/  FSET.BF.EQ.AND R14, R14, 4, PT ;  /* 0x408000000e0e780a */ /* 0x000fca0003802000 */
[----:B------:R-:W-:-:S04]  /*0cd0*/  FMUL R14, R9, R14 ;  /* 0x0000000e090e7220 */ /* 0x000fc80000400000 */
[----:B------:R-:W-:Y:S01]  /*0ce0*/  FMUL R27, R27, R14 ;  /* 0x0000000e1b1b7220 */ /* 0x000fe20000400000 */
[----:B------:R-:W-:-:S03]  /*0cf0*/  FFMA R14, R0, R5, RZ ;  /* 0x00000005000e7223 */ /* 0x000fc600000000ff */
[----:B------:R-:W-:-:S04]  /*0d00*/  FFMA R7, R28, R7, -R27 ;  /* 0x000000071c077223 */ /* 0x000fc8000000081b */
[C---:B------:R-:W-:Y:S01]  /*0d10*/  FMUL R2, R7.reuse, R7 ;  /* 0x0000000707027220 */ /* 0x040fe20000400000 */
[C---:B------:R-:W-:Y:S01]  /*0d20*/  FSETP.GEU.AND P0, PT, |R7|.reuse, 1, PT ;  /* 0x3f8000000700780b */ /* 0x040fe20003f0e200 */
[----:B------:R-:W-:-:S12]  /*0d30*/  FADD R7, |R7|, -0.5 ;  /* 0xbf00000007077421 */ /* 0x000fd80000000200 */
[----:B------:R-:W-:Y:S01]  /*0d40*/  @!P0 FFMA R7, R2, 0.5, RZ ;  /* 0x3f00000002078823 */ /* 0x000fe200000000ff */
[----:B------:R-:W-:-:S04]  /*0d50*/  LOP3.LUT P0, RZ, R29, 0x7, RZ, 0xc0, !PT ;  /* 0x000000071dff7812 */ /* 0x000fc8000780c0ff */
[----:B------:R-:W1:Y:S01]  /*0d60*/  SHFL.BFLY PT, R2, R7, 0x10, 0x1f ;  /* 0x0e001f0007027f89 */ /* 0x000e6200000e0000 */
[----:B------:R-:W-:Y:S01]  /*0d70*/  ISETP.LT.AND P0, PT, R29, 0x8, !P0 ;  /* 0x000000081d00780c */ /* 0x000fe20004701270 */
[----:B-1----:R-:W-:Y:S01]  /*0d80*/  FADD R2, R7, R2 ;  /* 0x0000000207027221 */ /* 0x002fe20000000000 */
[----:B------:R-:W-:-:S04]  /*0d90*/  SHF.R.U32.HI R7, RZ, 0x3, R29 ;  /* 0x00000003ff077819 */ /* 0x000fc8000001161d */
[----:B------:R-:W1:Y:S01]  /*0da0*/  SHFL.BFLY PT, R3, R2, 0x8, 0x1f ;  /* 0x0d001f0002037f89 */ /* 0x000e6200000e0000 */
[----:B------:R-:W-:Y:S01]  /*0db0*/  LOP3.LUT R7, R7, 0x1c, RZ, 0xc0, !PT ;  /* 0x0000001c07077812 */ /* 0x000fe200078ec0ff */
[----:B-1----:R-:W-:Y:S01]  /*0dc0*/  FADD R3, R2, R3 ;  /* 0x0000000302037221 */ /* 0x002fe20000000000 */
[----:B0-----:R-:W-:-:S04]  /*0dd0*/  PRMT R2, R11, 0x654, R10 ;  /* 0x000006540b027816 */ /* 0x001fc8000000000a */
[----:B------:R-:W0:Y:S01]  /*0de0*/  SHFL.BFLY PT, R6, R3, 0x4, 0x1f ;  /* 0x0c801f0003067f89 */ /* 0x000e2200000e0000 */
[----:B------:R-:W-:Y:S02]  /*0df0*/  IMAD.IADD R7, R7, 0x1, R2 ;  /* 0x0000000107077824 */ /* 0x000fe400078e0202 */
[----:B0-----:R-:W-:Y:S01]  /*0e00*/  FADD R6, R3, R6 ;  /* 0x0000000603067221 */ /* 0x001fe20000000000 */
[----:B------:R-:W-:-:S04]  /*0e10*/  IMAD R3, R29, 0x4, R2 ;  /* 0x000000041d037824 */ /* 0x000fc800078e0202 */
[----:B------:R-:W0:Y:S02]  /*0e20*/  SHFL.BFLY PT, R9, R6, 0x2, 0x1f ;  /* 0x0c401f0006097f89 */ /* 0x000e2400000e0000 */
[----:B0-----:R-:W-:-:S05]  /*0e30*/  FADD R9, R6, R9 ;  /* 0x0000000906097221 */ /* 0x001fca0000000000 */
[----:B------:R-:W0:Y:S02]  /*0e40*/  SHFL.BFLY PT, R8, R9, 0x1, 0x1f ;  /* 0x0c201f0009087f89 */ /* 0x000e2400000e0000 */
[----:B0-----:R-:W-:-:S05]  /*0e50*/  FADD R8, R9, R8 ;  /* 0x0000000809087221 */ /* 0x001fca0000000000 */
[----:B------:R-:W-:Y:S01]  /*0e60*/  @!P1 STS [R7], R8 ;  /* 0x0000000807009388 */ /* 0x000fe20000000800 */
[----:B------:R-:W-:Y:S06]  /*0e70*/  BAR.SYNC.DEFER_BLOCKING 0x0 ;  /* 0x0000000000007b1d */ /* 0x000fec0000010000 */
[----:B------:R-:W0:Y:S04]  /*0e80*/  @!P2 LDS R4, [R3] ;  /* 0x000000000304a984 */ /* 0x000e280000000800 */
[----:B0-----:R-:W0:Y:S02]  /*0e90*/  SHFL.BFLY PT, R9, R4, 0x4, 0x1f ;  /* 0x0c801f0004097f89 */ /* 0x001e2400000e0000 */
[----:B0-----:R-:W-:-:S05]  /*0ea0*/  FADD R9, R4, R9 ;  /* 0x0000000904097221 */ /* 0x001fca0000000000 */
[----:B------:R-:W0:Y:S02]  /*0eb0*/  SHFL.BFLY PT, R6, R9, 0x2, 0x1f ;  /* 0x0c401f0009067f89 */ /* 0x000e2400000e0000 */
[----:B0-----:R-:W-:-:S05]  /*0ec0*/  FADD R6, R9, R6 ;  /* 0x0000000609067221 */ /* 0x001fca0000000000 */
[----:B------:R-:W0:Y:S02]  /*0ed0*/  SHFL.BFLY PT, R11, R6, 0x1, 0x1f ;  /* 0x0c201f00060b7f89 */ /* 0x000e2400000e0000 */
[----:B0-----:R-:W-:-:S05]  /*0ee0*/  FADD R10, R6, R11 ;  /* 0x0000000b060a7221 */ /* 0x001fca0000000000 */
[----:B------:R-:W-:Y:S01]  /*0ef0*/  @P0 STS [R3], R10 ;  /* 0x0000000a03000388 */ /* 0x000fe20000000800 */
[----:B------:R-:W-:Y:S06]  /*0f00*/  BAR.SYNC.DEFER_BLOCKING 0x0 ;  /* 0x0000000000007b1d */ /* 0x000fec0000010000 */
[----:B------:R-:W-:Y:S02]  /*0f10*/  LDS R4, [R2] ;  /* 0x0000000002047984 */ /* 0x000fe40000000800 */
[----:B------:R-:W-:Y:S06]  /*0f20*/  BAR.SYNC.DEFER_BLOCKING 0x0 ;  /* 0x0000000000007b1d */ /* 0x000fec0000010000 */
[----:B------:R-:W0:Y:S02]  /*0f30*/  SHFL.BFLY PT, R5, R14, 0x10, 0x1f ;  /* 0x0e001f000e057f89 */ /* 0x000e2400000e0000 */
[----:B0-----:R-:W-:-:S05]  /*0f40*/  FADD R5, R5, R14 ;  /* 0x0000000e05057221 */ /* 0x001fca0000000000 */
[----:B------:R-:W0:Y:S02]  /*0f50*/  SHFL.BFLY PT, R6, R5, 0x8, 0x1f ;  /* 0x0d001f0005067f89 */ /* 0x000e2400000e0000 */
[----:B0-----:R-:W-:-:S05]  /*0f60*/  FADD R6, R5, R6 ;  /* 0x0000000605067221 */ /* 0x001fca0000000000 */
[----:B------:R-:W0:Y:S02]  /*0f70*/  SHFL.BFLY PT, R9, R6, 0x4, 0x1f ;  /* 0x0c801f0006097f89 */ /* 0x000e2400000e0000 */
[----:B0-----:R-:W-:-:S05]  /*0f80*/  FADD R9, R6, R9 ;  /* 0x0000000906097221 */ /* 0x001fca0000000000 */
[----:B------:R-:W0:Y:S02]  /*0f90*/  SHFL.BFLY PT, R8, R9, 0x2, 0x1f ;  /* 0x0c401f0009087f89 */ /* 0x000e2400000e0000 */
[----:B0-----:R-:W-:Y:S02]  /*0fa0*/  FADD R10, R9, R8 ;  /* 0x00000008090a7221 */ /* 0x001fe40000000000 */
[----:B------:R-:W0:Y:S03]  /*0fb0*/  LDC.64 R8, c[0x0][0x250] ;  /* 0x00009400ff087b82 */ /* 0x000e260000000a00 */
[----:B------:R-:W1:Y:S02]  /*0fc0*/  SHFL.BFLY PT, R11, R10, 0x1, 0x1f ;  /* 0x0c201f000a0b7f89 */ /* 0x000e6400000e0000 */
[----:B-1----:R-:W-:-:S05]  /*0fd0*/  FADD R12, R10, R11 ;  /* 0x0000000b0a0c7221 */ /* 0x002fca0000000000 */
[----:B------:R-:W-:Y:S01]  /*0fe0*/  @!P1 STS [R7], R12 ;  /* 0x0000000c07009388 */ /* 0x000fe20000000800 */
[----:B------:R-:W-:Y:S06]  /*0ff0*/  BAR.SYNC.DEFER_BLOCKING 0x0 ;  /* 0x0000000000007b1d */ /* 0x000fec0000010000 */
[----:B------:R-:W1:Y:S04]  /*1000*/  @!P2 LDS R0, [R3] ;  /* 0x000000000300a984 */ /* 0x000e680000000800 */
[----:B-1----:R-:W1:Y:S02]  /*1010*/  SHFL.BFLY PT, R5, R0, 0x4, 0x1f ;  /* 0x0c801f0000057f89 */ /* 0x002e6400000e0000 */
[----:B-1----:R-:W-:-:S05]  /*1020*/  FADD R5, R0, R5 ;  /* 0x0000000500057221 */ /* 0x002fca0000000000 */
[----:B------:R-:W1:Y:S02]  /*1030*/  SHFL.BFLY PT, R6, R5, 0x2, 0x1f ;  /* 0x0c401f0005067f89 */ /* 0x000e6400000e0000 */
[----:B-1----:R-:W-:-:S05]  /*1040*/  FADD R11, R5, R6 ;  /* 0x00000006050b7221 */ /* 0x002fca0000000000 */
[----:B------:R-:W1:Y:S02]  /*1050*/  SHFL.BFLY PT, R6, R11, 0x1, 0x1f ;  /* 0x0c201f000b067f89 */ /* 0x000e6400000e0000 */
[----:B-1----:R-:W-:-:S05]  /*1060*/  FADD R10, R11, R6 ;  /* 0x000000060b0a7221 */ /* 0x002fca0000000000 */
[----:B------:R-:W-:Y:S01]  /*1070*/  @P0 STS [R3], R10 ;  /* 0x0000000a03000388 */ /* 0x000fe20000000800 */
[----:B------:R-:W-:Y:S08]  /*1080*/  BAR.SYNC.DEFER_BLOCKING 0x0 ;  /* 0x0000000000007b1d */ /* 0x000ff00000010000 */
[----:B------:R-:W1:Y:S01]  /*1090*/  LDC.64 R6, c[0x0][0x218] ;  /* 0x00008600ff067b82 */ /* 0x000e620000000a00 */
[----:B0-----:R-:W2:Y:S04]  /*10a0*/  LDG.E R13, desc[UR4][R8.64] ;  /* 0x00000004080d7981 */ /* 0x001ea8000c1e1900 */
[----:B------:R-:W0:Y:S04]  /*10b0*/  LDS R0, [R2] ;  /* 0x0000000002007984 */ /* 0x000e280000000800 */
[----:B-1----:R-:W3:Y:S01]  /*10c0*/  LDG.E R12, desc[UR4][R6.64] ;  /* 0x00000004060c7981 */ /* 0x002ee2000c1e1900 */
[----:B------:R-:W1:Y:S01]  /*10d0*/  S2R R18, SR_TID.X ;  /* 0x0000000000127919 */ /* 0x000e620000002100 */
[----:B------:R-:W-:Y:S01]  /*10e0*/  BAR.SYNC.DEFER_BLOCKING 0x0 ;  /* 0x0000000000007b1d */ /* 0x000fe20000010000 */
[----:B0-----:R-:W-:-:S02]  /*10f0*/  FSETP.GT.AND P2, PT, |R0|, 8.50705917302346158658e+37, PT ;  /* 0x7e8000000000780b */ /* 0x001fc40003f44200 */
[----:B------:R-:W-:Y:S02]  /*1100*/  FSETP.GEU.AND P3, PT, |R0|, 1.175494350822287508e-38, PT ;  /* 0x008000000000780b */ /* 0x000fe40003f6e200 */
[----:B-1----:R-:W-:-:S09]  /*1110*/  LOP3.LUT R18, R18, 0xff, RZ, 0xc0, !PT ;  /* 0x000000ff12127812 */ /* 0x002fd200078ec0ff */
[----:B------:R-:W-:Y:S01]  /*1120*/  @P2 FMUL R0, R0, 0.25 ;  /* 0x3e80000000002820 */ /* 0x000fe20000400000 */
[----:B------:R-:W-:-:S03]  /*1130*/  @P2 FMUL R4, R4, 0.25 ;  /* 0x3e80000004042820 */ /* 0x000fc60000400000 */
[----:B------:R-:W-:Y:S01]  /*1140*/  @!P3 FMUL R0, R0, 16777216 ;  /* 0x4b8000000000b820 */ /* 0x000fe20000400000 */
[----:B------:R-:W-:-:S03]  /*1150*/  @!P3 FMUL R4, R4, 16777216 ;  /* 0x4b8000000404b820 */ /* 0x000fc60000400000 */
[----:B------:R-:W0:Y:S02]  /*1160*/  MUFU.RCP R3, R0 ;  /* 0x0000000000037308 */ /* 0x000e240000001000 */
[----:B0-----:R-:W-:Y:S01]  /*1170*/  FMUL R4, R3, R4 ;  /* 0x0000000403047220 */ /* 0x001fe20000400000 */
[C---:B--2---:R-:W-:Y:S02]  /*1180*/  FSETP.GT.AND P1, PT, |R13|.reuse, 8.50705917302346158658e+37, PT ;  /* 0x7e8000000d00780b */ /* 0x044fe40003f24200 */
[----:B------:R-:W-:-:S11]  /*1190*/  FSETP.GEU.AND P0, PT, |R13|, 1.175494350822287508e-38, PT ;  /* 0x008000000d00780b */ /* 0x000fd60003f0e200 */
[----:B------:R-:W-:Y:S01]  /*11a0*/  @P1 FMUL R13, R13, 0.25 ;  /* 0x3e8000000d0d1820 */ /* 0x000fe20000400000 */
[----:B---3--:R-:W-:Y:S01]  /*11b0*/  @P1 FMUL R12, R12, 0.25 ;  /* 0x3e8000000c0c1820 */ /* 0x008fe20000400000 */
[----:B------:R-:W-:Y:S02]  /*11c0*/  ISETP.NE.AND P1, PT, R18, RZ, PT ;  /* 0x000000ff1200720c */ /* 0x000fe40003f25270 */
[----:B------:R-:W-:Y:S01]  /*11d0*/  @!P0 FMUL R13, R13, 16777216 ;  /* 0x4b8000000d0d8820 */ /* 0x000fe20000400000 */
[----:B------:R-:W-:-:S05]  /*11e0*/  @!P0 FMUL R12, R12, 16777216 ;  /* 0x4b8000000c0c8820 */ /* 0x000fca0000400000 */
[----:B------:R-:W0:Y:S02]  /*11f0*/  MUFU.RCP R13, R13 ;  /* 0x0000000d000d7308 */ /* 0x000e240000001000 */
[----:B0-----:R-:W-:-:S03]  /*1200*/  FFMA R3, R13, R12, R4 ;  /* 0x0000000c0d037223 */ /* 0x001fc60000000004 */
[----:B------:R-:W-:Y:S05]  /*1210*/  @P1 EXIT ;  /* 0x000000000000194d */ /* 0x000fea0003800000 */
[----:B------:R-:W-:Y:S01]  /*1220*/  STG.E desc[UR4][R6.64], R3 ;  /* 0x0000000306007986 */ /* 0x000fe2000c101904 */
[----:B------:R-:W-:Y:S05]  /*1230*/  EXIT ;  /* 0x000000000000794d */ /* 0x000fea0003800000 */
.L_x_5:
[----:B------:R-:W-:-:S00]  /*1240*/  BRA `(.L_x_5) ;  /* 0xfffffffc00fc7947 */ /* 0x000fc0000383ffff */
[----:B------:R-:W-:-:S00]  /*1250*/  NOP ;  /* 0x0000000000007918 */ /* 0x000fc00000000000 */
        /* <DEDUP_REMOVED lines=10> */
.L_x_6:


//--------------------- .nv.global.init           --------------------------
	.section	.nv.global.init,"aw",@progbits
.nv.global.init:
	.type		assertFunc_2,@object
	.size		assertFunc_2,(assertFunc_5 - assertFunc_2)
assertFunc_2:
        /*0000*/ 	.byte	0x75, 0x6e, 0x6b, 0x6e, 0x6f, 0x77, 0x6e, 0x00
	.type		assertFunc_5,@object
	.size		assertFunc_5,(assertFunc_0 - assertFunc_5)
assertFunc_5:
        /*0008*/ 	.byte	0x75, 0x6e, 0x6b, 0x6e, 0x6f, 0x77, 0x6e, 0x00
	.type		assertFunc_0,@object
	.size		assertFunc_0,(assertFunc_1 - assertFunc_0)
assertFunc_0:
        /*0010*/ 	.byte	0x75, 0x6e, 0x6b, 0x6e, 0x6f, 0x77, 0x6e, 0x00
	.type		assertFunc_1,@object
	.size		assertFunc_1,(assertFunc_4 - assertFunc_1)
assertFunc_1:
        /*0018*/ 	.byte	0x75, 0x6e, 0x6b, 0x6e, 0x6f, 0x77, 0x6e, 0x00
	.type		assertFunc_4,@object
	.size		assertFunc_4,(assertMessage_0 - assertFunc_4)
assertFunc_4:
        /*0020*/ 	.byte	0x75, 0x6e, 0x6b, 0x6e, 0x6f, 0x77, 0x6e, 0x00
	.type		assertMessage_0,@object
	.size		assertMessage_0,(assertMessage_1 - assertMessage_0)
assertMessage_0:
        /*0028*/ 	.byte	0x69, 0x6e, 0x64, 0x65, 0x78, 0x20, 0x6f, 0x75, 0x74, 0x20, 0x6f, 0x66, 0x20, 0x62, 0x6f, 0x75
        /*0038*/ 	.byte	0x6e, 0x64, 0x73, 0x3a, 0x20, 0x30, 0x20, 0x3c, 0x3d, 0x20, 0x74, 0x6d, 0x70, 0x34, 0x20, 0x3c
        /*0048*/ 	.byte	0x20, 0x34, 0x00
	.type		assertMessage_1,@object
	.size		assertMessage_1,(assertMessage_5 - assertMessage_1)
assertMessage_1:
        /*004b*/ 	.byte	0x69, 0x6e, 0x64, 0x65, 0x78, 0x20, 0x6f, 0x75, 0x74, 0x20, 0x6f, 0x66, 0x20, 0x62, 0x6f, 0x75
        /*005b*/ 	.byte	0x6e, 0x64, 0x73, 0x3a, 0x20, 0x30, 0x20, 0x3c, 0x3d, 0x20, 0x74, 0x6d, 0x70, 0x39, 0x20, 0x3c
        /*006b*/ 	.byte	0x20, 0x34, 0x00
	.type		assertMessage_5,@object
	.size		assertMessage_5,(assertMessage_2 - assertMessage_5)
assertMessage_5:
        /*006e*/ 	.byte	0x69, 0x6e, 0x64, 0x65, 0x78, 0x20, 0x6f, 0x75, 0x74, 0x20, 0x6f, 0x66, 0x20, 0x62, 0x6f, 0x75
        /*007e*/ 	.byte	0x6e, 0x64, 0x73, 0x3a, 0x20, 0x30, 0x20, 0x3c, 0x3d, 0x20, 0x74, 0x6d, 0x70, 0x34, 0x36, 0x20
        /*008e*/ 	.byte	0x3c, 0x20, 0x34, 0x00
	.type		assertMessage_2,@object
	.size		assertMessage_2,(assertMessage_4 - assertMessage_2)
assertMessage_2:
        /*0092*/ 	.byte	0x69, 0x6e, 0x64, 0x65, 0x78, 0x20, 0x6f, 0x75, 0x74, 0x20, 0x6f, 0x66, 0x20, 0x62, 0x6f, 0x75
        /*00a2*/ 	.byte	0x6e, 0x64, 0x73, 0x3a, 0x20, 0x30, 0x20, 0x3c, 0x3d, 0x20, 0x74, 0x6d, 0x70, 0x31, 0x37, 0x20
        /*00b2*/ 	.byte	0x3c, 0x20, 0x34, 0x00
	.type		assertMessage_4,@object
	.size		assertMessage_4,(assertFile_1 - assertMessage_4)
assertMessage_4:
        /*00b6*/ 	.byte	0x69, 0x6e, 0x64, 0x65, 0x78, 0x20, 0x6f, 0x75, 0x74, 0x20, 0x6f, 0x66, 0x20, 0x62, 0x6f, 0x75
        /*00c6*/ 	.byte	0x6e, 0x64, 0x73, 0x3a, 0x20, 0x30, 0x20, 0x3c, 0x3d, 0x20, 0x74, 0x6d, 0x70, 0x33, 0x38, 0x20
        /*00d6*/ 	.byte	0x3c, 0x20, 0x34, 0x00
	.type		assertFile_1,@object
	.size		assertFile_1,(assertFile_4 - assertFile_1)
assertFile_1:
        /*00da*/ 	.byte	0x69, 0x6e, 0x64, 0x75, 0x63, 0x74, 0x6f, 0x72, 0x5f, 0x63, 0x61, 0x63, 0x68, 0x65, 0x2f, 0x37
        /*00ea*/ 	.byte	0x63, 0x2f, 0x63, 0x37, 0x63, 0x65, 0x79, 0x64, 0x36, 0x66, 0x6c, 0x34, 0x77, 0x32, 0x6e, 0x6c
        /*00fa*/ 	.byte	0x66, 0x74, 0x63, 0x79, 0x6f, 0x69, 0x71, 0x65, 0x32, 0x71, 0x6e, 0x6b, 0x69, 0x69, 0x79, 0x64
        /*010a*/ 	.byte	0x63, 0x33, 0x6d, 0x77, 0x73, 0x6d, 0x68, 0x66, 0x71, 0x77, 0x64, 0x35, 0x37, 0x6f, 0x6b, 0x72
        /*011a*/ 	.byte	0x62, 0x6b, 0x71, 0x75, 0x32, 0x65, 0x2e, 0x70, 0x79, 0x00
	.type		assertFile_4,@object
	.size		assertFile_4,(assertFile_5 - assertFile_4)
assertFile_4:
        /*0124*/ 	.byte	0x69, 0x6e, 0x64, 0x75, 0x63, 0x74, 0x6f, 0x72, 0x5f, 0x63, 0x61, 0x63, 0x68, 0x65, 0x2f, 0x37
        /*0134*/ 	.byte	0x63, 0x2f, 0x63, 0x37, 0x63, 0x65, 0x79, 0x64, 0x36, 0x66, 0x6c, 0x34, 0x77, 0x32, 0x6e, 0x6c
        /*0144*/ 	.byte	0x66, 0x74, 0x63, 0x79, 0x6f, 0x69, 0x71, 0x65, 0x32, 0x71, 0x6e, 0x6b, 0x69, 0x69, 0x79, 0x64
        /*0154*/ 	.byte	0x63, 0x33, 0x6d, 0x77, 0x73, 0x6d, 0x68, 0x66, 0x71, 0x77, 0x64, 0x35, 0x37, 0x6f, 0x6b, 0x72
        /*0164*/ 	.byte	0x62, 0x6b, 0x71, 0x75, 0x32, 0x65, 0x2e, 0x70, 0x79, 0x00
	.type		assertFile_5,@object
	.size		assertFile_5,(assertFile_0 - assertFile_5)
assertFile_5:
        /*016e*/ 	.byte	0x69, 0x6e, 0x64, 0x75, 0x63, 0x74, 0x6f, 0x72, 0x5f, 0x63, 0x61, 0x63, 0x68, 0x65, 0x2f, 0x37
        /*017e*/ 	.byte	0x63, 0x2f, 0x63, 0x37, 0x63, 0x65, 0x79, 0x64, 0x36, 0x66, 0x6c, 0x34, 0x77, 0x32, 0x6e, 0x6c
        /*018e*/ 	.byte	0x66, 0x74, 0x63, 0x79, 0x6f, 0x69, 0x71, 0x65, 0x32, 0x71, 0x6e, 0x6b, 0x69, 0x69, 0x79, 0x64
        /*019e*/ 	.byte	0x63, 0x33, 0x6d, 0x77, 0x73, 0x6d, 0x68, 0x66, 0x71, 0x77, 0x64, 0x35, 0x37, 0x6f, 0x6b, 0x72
        /*01ae*/ 	.byte	0x62, 0x6b, 0x71, 0x75, 0x32, 0x65, 0x2e, 0x70, 0x79, 0x00
	.type		assertFile_0,@object
	.size		assertFile_0,(assertFile_2 - assertFile_0)
assertFile_0:
        /*01b8*/ 	.byte	0x69, 0x6e, 0x64, 0x75, 0x63, 0x74, 0x6f, 0x72, 0x5f, 0x63, 0x61, 0x63, 0x68, 0x65, 0x2f, 0x37
        /*01c8*/ 	.byte	0x63, 0x2f, 0x63, 0x37, 0x63, 0x65, 0x79, 0x64, 0x36, 0x66, 0x6c, 0x34, 0x77, 0x32, 0x6e, 0x6c
        /*01d8*/ 	.byte	0x66, 0x74, 0x63, 0x79, 0x6f, 0x69, 0x71, 0x65, 0x32, 0x71, 0x6e, 0x6b, 0x69, 0x69, 0x79, 0x64
        /*01e8*/ 	.byte	0x63, 0x33, 0x6d, 0x77, 0x73, 0x6d, 0x68, 0x66, 0x71, 0x77, 0x64, 0x35, 0x37, 0x6f, 0x6b, 0x72
        /*01f8*/ 	.byte	0x62, 0x6b, 0x71, 0x75, 0x32, 0x65, 0x2e, 0x70, 0x79, 0x00
	.type		assertFile_2,@object
	.size		assertFile_2,(.L_7 - assertFile_2)
assertFile_2:
        /*0202*/ 	.byte	0x69, 0x6e, 0x64, 0x75, 0x63, 0x74, 0x6f, 0x72, 0x5f, 0x63, 0x61, 0x63, 0x68, 0x65, 0x2f, 0x37
        /*0212*/ 	.byte	0x63, 0x2f, 0x63, 0x37, 0x63, 0x65, 0x79, 0x64, 0x36, 0x66, 0x6c, 0x34, 0x77, 0x32, 0x6e, 0x6c
        /*0222*/ 	.byte	0x66, 0x74, 0x63, 0x79, 0x6f, 0x69, 0x71, 0x65, 0x32, 0x71, 0x6e, 0x6b, 0x69, 0x69, 0x79, 0x64
        /*0232*/ 	.byte	0x63, 0x33, 0x6d, 0x77, 0x73, 0x6d, 0x68, 0x66, 0x71, 0x77, 0x64, 0x35, 0x37, 0x6f, 0x6b, 0x72
        /*0242*/ 	.byte	0x62, 0x6b, 0x71, 0x75, 0x32, 0x65, 0x2e, 0x70, 0x79, 0x00
.L_7:


//--------------------- .nv.shared.triton_red_fused__to_copy_add_div_eq_mul_smooth_l1_loss_sum_11 --------------------------
	.section	.nv.shared.triton_red_fused__to_copy_add_div_eq_mul_smooth_l1_loss_sum_11,"aw",@nobits
	.sectionflags	@""
	.align	16
	.zero		1024


//--------------------- .nv.constant0.triton_red_fused__to_copy_add_div_eq_mul_smooth_l1_loss_sum_11 --------------------------
	.section	.nv.constant0.triton_red_fused__to_copy_add_div_eq_mul_smooth_l1_loss_sum_11,"a",@progbits
	.sectionflags	@""
	.align	4
.nv.constant0.triton_red_fused__to_copy_add_div_eq_mul_smooth_l1_loss_sum_11:
	.zero		604


//--------------------- SYMBOLS --------------------------

	.type		__assertfail,@function
